	.headerflags	@"EF_CUDA_TEXMODE_UNIFIED EF_CUDA_64BIT_ADDRESS EF_CUDA_ACCELERATORS EF_CUDA_SM90 EF_CUDA_VIRTUAL_SM(EF_CUDA_SM90)"
	.elftype	@"ET_EXEC"


//--------------------- .nv.info                  --------------------------
	.section	.nv.info,"",@"SHT_CUDA_INFO"
	.align	4


	//----- nvinfo : EIATTR_REGCOUNT
	.align		4
        /*0000*/ 	.byte	0x04, 0x2f
        /*0002*/ 	.short	(.L_1 - .L_0)
	.align		4
.L_0:
        /*0004*/ 	.word	index@(triton_poi_fused_0)
        /*0008*/ 	.word	0x00000018


	//----- nvinfo : EIATTR_MIN_STACK_SIZE
	.align		4
.L_1:
        /*000c*/ 	.byte	0x04, 0x12
        /*000e*/ 	.short	(.L_3 - .L_2)
	.align		4
.L_2:
        /*0010*/ 	.word	index@(triton_poi_fused_0)
        /*0014*/ 	.word	0x00000000


	//----- nvinfo : EIATTR_FRAME_SIZE
	.align		4
.L_3:
        /*0018*/ 	.byte	0x04, 0x11
        /*001a*/ 	.short	(.L_5 - .L_4)
	.align		4
.L_4:
        /*001c*/ 	.word	index@(triton_poi_fused_0)
        /*0020*/ 	.word	0x00000000


	//----- nvinfo : EIATTR_MIN_STACK_SIZE
	.align		4
.L_5:
        /*0024*/ 	.byte	0x04, 0x12
        /*0026*/ 	.short	(.L_7 - .L_6)
	.align		4
.L_6:
        /*0028*/ 	.word	index@(triton_poi_fused_0)
        /*002c*/ 	.word	0x00000000
.L_7:


//--------------------- .nv.info.triton_poi_fused_0 --------------------------
	.section	.nv.info.triton_poi_fused_0,"",@"SHT_CUDA_INFO"
	.sectionflags	@""
	.align	4


	//----- nvinfo : EIATTR_CUDA_API_VERSION
	.align		4
        /*0000*/ 	.byte	0x04, 0x37
        /*0002*/ 	.short	(.L_9 - .L_8)
.L_8:
        /*0004*/ 	.word	0x0000007c


	//----- nvinfo : EIATTR_KPARAM_INFO
	.align		4
.L_9:
        /*0008*/ 	.byte	0x04, 0x17
        /*000a*/ 	.short	(.L_11 - .L_10)
.L_10:
        /*000c*/ 	.word	0x00000000
        /*0010*/ 	.short	0x0003
        /*0012*/ 	.short	0x0014
        /*0014*/ 	.byte	0x00, 0xf0, 0x11, 0x00


	//----- nvinfo : EIATTR_KPARAM_INFO
	.align		4
.L_11:
        /*0018*/ 	.byte	0x04, 0x17
        /*001a*/ 	.short	(.L_13 - .L_12)
.L_12:
        /*001c*/ 	.word	0x00000000
        /*0020*/ 	.short	0x0002
        /*0022*/ 	.short	0x0010
        /*0024*/ 	.byte	0x00, 0xf0, 0x11, 0x00


	//----- nvinfo : EIATTR_KPARAM_INFO
	.align		4
.L_13:
        /*0028*/ 	.byte	0x04, 0x17
        /*002a*/ 	.short	(.L_15 - .L_14)
.L_14:
        /*002c*/ 	.word	0x00000000
        /*0030*/ 	.short	0x0001
        /*0032*/ 	.short	0x0008
        /*0034*/ 	.byte	0x00, 0xf4, 0x21, 0x00


	//----- nvinfo : EIATTR_KPARAM_INFO
	.align		4
.L_15:
        /*0038*/ 	.byte	0x04, 0x17
        /*003a*/ 	.short	(.L_17 - .L_16)
.L_16:
        /*003c*/ 	.word	0x00000000
        /*0040*/ 	.short	0x0000
        /*0042*/ 	.short	0x0000
        /*0044*/ 	.byte	0x00, 0xf4, 0x21, 0x00


	//----- nvinfo : EIATTR_SPARSE_MMA_MASK
	.align		4
.L_17:
        /*0048*/ 	.byte	0x03, 0x50
        /*004a*/ 	.short	0x0000


	//----- nvinfo : EIATTR_MAXREG_COUNT
	.align		4
        /*004c*/ 	.byte	0x03, 0x1b
        /*004e*/ 	.short	0x00ff


	//----- nvinfo : EIATTR_EXIT_INSTR_OFFSETS
	.align		4
        /*0050*/ 	.byte	0x04, 0x1c
        /*0052*/ 	.short	(.L_19 - .L_18)


	//   ....[0]....
.L_18:
        /*0054*/ 	.word	0x00000520


	//   ....[1]....
        /*0058*/ 	.word	0x00000570


	//----- nvinfo : EIATTR_REQNTID
	.align		4
.L_19:
        /*005c*/ 	.byte	0x04, 0x10
        /*005e*/ 	.short	(.L_21 - .L_20)
.L_20:
        /*0060*/ 	.word	0x00000080
        /*0064*/ 	.word	0x00000001
        /*0068*/ 	.word	0x00000001


	//----- nvinfo : EIATTR_CBANK_PARAM_SIZE
	.align		4
.L_21:
        /*006c*/ 	.byte	0x03, 0x19
        /*006e*/ 	.short	0x0018


	//----- nvinfo : EIATTR_PARAM_CBANK
	.align		4
        /*0070*/ 	.byte	0x04, 0x0a
        /*0072*/ 	.short	(.L_23 - .L_22)
	.align		4
.L_22:
        /*0074*/ 	.word	index@(.nv.constant0.triton_poi_fused_0)
        /*0078*/ 	.short	0x0210
        /*007a*/ 	.short	0x0018


	//----- nvinfo : EIATTR_SW_WAR
	.align		4
.L_23:
        /*007c*/ 	.byte	0x04, 0x36
        /*007e*/ 	.short	(.L_25 - .L_24)
.L_24:
        /*0080*/ 	.word	0x00000008
.L_25:


//--------------------- .nv.callgraph             --------------------------
	.section	.nv.callgraph,"",@"SHT_CUDA_CALLGRAPH"
	.align	4
	.sectionentsize	8
	.align		4
        /*0000*/ 	.word	0x00000000
	.align		4
        /*0004*/ 	.word	0xffffffff
	.align		4
        /*0008*/ 	.word	0x00000000
	.align		4
        /*000c*/ 	.word	0xfffffffe
	.align		4
        /*0010*/ 	.word	0x00000000
	.align		4
        /*0014*/ 	.word	0xfffffffd
	.align		4
        /*0018*/ 	.word	0x00000000
	.align		4
        /*001c*/ 	.word	0xfffffffc


//--------------------- .text.triton_poi_fused_0  --------------------------
	.section	.text.triton_poi_fused_0,"ax",@progbits
	.sectionflags	@"SHF_BARRIERS=1"
	.align	128
        .global         triton_poi_fused_0
        .type           triton_poi_fused_0,@function
        .size           triton_poi_fused_0,(.L_x_1 - triton_poi_fused_0)
        .other          triton_poi_fused_0,@"STO_CUDA_ENTRY STV_DEFAULT"
triton_poi_fused_0:
.text.triton_poi_fused_0:
[----:B------:R-:W0:Y:S02]  /*0000*/  LDC R1, c[0x0][0x28] ;  /* 0x00000a00ff017b82 */ /* 0x000e240000000800 */
[----:B------:R-:W1:Y:S01]  /*0010*/  S2R R2, SR_CTAID.X ;  /* 0x0000000000027919 */ /* 0x000e620000002500 */
[----:B------:R-:W2:Y:S01]  /*0020*/  LDC.64 R4, c[0x0][0x210] ;  /* 0x00008400ff047b82 */ /* 0x000ea20000000a00 */
[----:B------:R-:W-:Y:S02]  /*0030*/  CS2R R8, SRZ ;  /* 0x0000000000087805 */ /* 0x000fe4000001ff00 */
[----:B------:R-:W-:Y:S01]  /*0040*/  CS2R R10, SRZ ;  /* 0x00000000000a7805 */ /* 0x000fe2000001ff00 */
[----:B------:R-:W3:Y:S01]  /*0050*/  S2R R0, SR_TID.X ;  /* 0x0000000000007919 */ /* 0x000ee20000002100 */
[----:B------:R-:W-:Y:S01]  /*0060*/  ULDC.64 UR6, c[0x0][0x208] ;  /* 0x0000820000067ab9 */ /* 0x000fe20000000a00 */
[----:B------:R-:W4:Y:S01]  /*0070*/  S2R R3, SR_CTAID.Y ;  /* 0x0000000000037919 */ /* 0x000f220000002600 */
[----:B-1----:R-:W-:Y:S02]  /*0080*/  IMAD.SHL.U32 R2, R2, 0x10, RZ ;  /* 0x0000001002027824 */ /* 0x002fe400078e00ff */
[----:B---3--:R-:W-:Y:S01]  /*0090*/  IMAD.SHL.U32 R16, R0, 0x4, RZ ;  /* 0x0000000400107824 */ /* 0x008fe200078e00ff */
[----:B------:R-:W-:Y:S01]  /*00a0*/  SHF.R.U32.HI R18, RZ, 0x2, R0 ;  /* 0x00000002ff127819 */ /* 0x000fe20000011600 */
[----:B----4-:R-:W-:-:S03]  /*00b0*/  IMAD.SHL.U32 R3, R3, 0x40, RZ ;  /* 0x0000004003037824 */ /* 0x010fc600078e00ff */
[----:B------:R-:W-:Y:S02]  /*00c0*/  LOP3.LUT R12, R2, 0xc, R16, 0xf8, !PT ;  /* 0x0000000c020c7812 */ /* 0x000fe400078ef810 */
[----:B------:R-:W-:Y:S02]  /*00d0*/  SGXT.U32 R18, R18, 0x5 ;  /* 0x000000051212781a */ /* 0x000fe40000000000 */
[----:B------:R-:W-:Y:S02]  /*00e0*/  ISETP.GE.AND P0, PT, R12, 0x10, PT ;  /* 0x000000100c00780c */ /* 0x000fe40003f06270 */
[----:B------:R-:W-:Y:S02]  /*00f0*/  LOP3.LUT R6, R3, R18, RZ, 0xfc, !PT ;  /* 0x0000001203067212 */ /* 0x000fe400078efcff */
[----:B------:R-:W-:Y:S02]  /*0100*/  LOP3.LUT R7, R3, 0x20, R18, 0xfe, !PT ;  /* 0x0000002003077812 */ /* 0x000fe400078efe12 */
[C---:B------:R-:W-:Y:S01]  /*0110*/  ISETP.LT.AND P1, PT, R6.reuse, 0x200, !P0 ;  /* 0x000002000600780c */ /* 0x040fe20004721270 */
[--C-:B------:R-:W-:Y:S01]  /*0120*/  IMAD R13, R6, 0x10, R12.reuse ;  /* 0x00000010060d7824 */ /* 0x100fe200078e020c */
[C---:B------:R-:W-:Y:S01]  /*0130*/  ISETP.LT.AND P0, PT, R7.reuse, 0x200, !P0 ;  /* 0x000002000700780c */ /* 0x040fe20004701270 */
[----:B------:R-:W-:-:S02]  /*0140*/  IMAD R15, R7, 0x10, R12 ;  /* 0x00000010070f7824 */ /* 0x000fc400078e020c */
[----:B--2---:R-:W-:Y:S01]  /*0150*/  IMAD.WIDE R12, R13, 0x4, R4 ;  /* 0x000000040d0c7825 */ /* 0x004fe200078e0204 */
[----:B------:R-:W-:-:S03]  /*0160*/  CS2R R6, SRZ ;  /* 0x0000000000067805 */ /* 0x000fc6000001ff00 */
[----:B------:R-:W-:Y:S01]  /*0170*/  IMAD.WIDE R14, R15, 0x4, R4 ;  /* 0x000000040f0e7825 */ /* 0x000fe200078e0204 */
[----:B------:R-:W-:-:S03]  /*0180*/  CS2R R4, SRZ ;  /* 0x0000000000047805 */ /* 0x000fc6000001ff00 */
[----:B------:R1:W2:Y:S04]  /*0190*/  @P1 LDG.E.EL.128 R8, desc[UR6][R12.64] ;  /* 0x000000060c081981 */ /* 0x0002a8000c2e1d00 */
[----:B------:R3:W4:Y:S01]  /*01a0*/  @P0 LDG.E.EL.128 R4, desc[UR6][R14.64] ;  /* 0x000000060e040981 */ /* 0x000722000c2e1d00 */
[----:B------:R-:W5:Y:S01]  /*01b0*/  S2UR UR5, SR_CgaCtaId ;  /* 0x00000000000579c3 */ /* 0x000f620000008800 */
[----:B------:R-:W-:Y:S01]  /*01c0*/  IMAD.SHL.U32 R17, R0, 0x100, RZ ;  /* 0x0000010000117824 */ /* 0x000fe200078e00ff */
[----:B------:R-:W-:Y:S01]  /*01d0*/  UMOV UR4, 0x400 ;  /* 0x0000040000047882 */ /* 0x000fe20000000000 */
[----:B------:R-:W-:Y:S02]  /*01e0*/  LOP3.LUT R3, R3, 0x3c, R16, 0xf8, !PT ;  /* 0x0000003c03037812 */ /* 0x000fe400078ef810 */
[----:B-1----:R-:W-:-:S02]  /*01f0*/  SHF.R.U32.HI R12, RZ, 0x2, R0 ;  /* 0x00000002ff0c7819 */ /* 0x002fc40000011600 */
[----:B------:R-:W-:Y:S02]  /*0200*/  LOP3.LUT R17, R17, 0x300, RZ, 0xc0, !PT ;  /* 0x0000030011117812 */ /* 0x000fe400078ec0ff */
[----:B------:R-:W-:Y:S02]  /*0210*/  LOP3.LUT R12, R12, 0x1c, RZ, 0xc0, !PT ;  /* 0x0000001c0c0c7812 */ /* 0x000fe400078ec0ff */
[C---:B------:R-:W-:Y:S02]  /*0220*/  LOP3.LUT R18, R17.reuse, R18, RZ, 0xfc, !PT ;  /* 0x0000001211127212 */ /* 0x040fe400078efcff */
[C---:B------:R-:W-:Y:S02]  /*0230*/  LOP3.LUT R13, R17.reuse, 0x40, RZ, 0xfc, !PT ;  /* 0x00000040110d7812 */ /* 0x040fe400078efcff */
[C---:B------:R-:W-:Y:S02]  /*0240*/  LOP3.LUT R19, R17.reuse, 0x80, RZ, 0xfc, !PT ;  /* 0x0000008011137812 */ /* 0x040fe400078efcff */
[----:B------:R-:W-:-:S02]  /*0250*/  LOP3.LUT R21, R17, 0xc0, RZ, 0xfc, !PT ;  /* 0x000000c011157812 */ /* 0x000fc400078efcff */
[-C--:B---3--:R-:W-:Y:S02]  /*0260*/  LEA.HI R14, R13, R18.reuse, RZ, 0x1c ;  /* 0x000000120d0e7211 */ /* 0x088fe400078fe0ff */
[-C--:B------:R-:W-:Y:S02]  /*0270*/  LEA.HI R13, R17, R18.reuse, RZ, 0x1c ;  /* 0x00000012110d7211 */ /* 0x080fe400078fe0ff */
[-C--:B------:R-:W-:Y:S01]  /*0280*/  LEA.HI R15, R19, R18.reuse, RZ, 0x1c ;  /* 0x00000012130f7211 */ /* 0x080fe200078fe0ff */
[----:B-----5:R-:W-:Y:S01]  /*0290*/  UPRMT UR4, UR5, 0x654, UR4 ;  /* 0x0000065405047896 */ /* 0x020fe20008000004 */
[----:B------:R-:W-:Y:S02]  /*02a0*/  LEA.HI R20, R21, R18, RZ, 0x1c ;  /* 0x0000001215147211 */ /* 0x000fe400078fe0ff */
[----:B------:R-:W-:Y:S02]  /*02b0*/  LOP3.LUT R17, R16, 0x1fc, RZ, 0xc0, !PT ;  /* 0x000001fc10117812 */ /* 0x000fe400078ec0ff */
[----:B------:R-:W-:-:S02]  /*02c0*/  SHF.R.U32.HI R0, RZ, 0x4, R0 ;  /* 0x00000004ff007819 */ /* 0x000fc40000011600 */
[----:B------:R-:W-:Y:S01]  /*02d0*/  LEA R19, R13, UR4, 0x2 ;  /* 0x000000040d137c11 */ /* 0x000fe2000f8e10ff */
[----:B------:R-:W-:Y:S01]  /*02e0*/  IMAD.IADD R12, R17, 0x1, R12 ;  /* 0x00000001110c7824 */ /* 0x000fe200078e020c */
[----:B------:R-:W-:Y:S02]  /*02f0*/  LEA R18, R14, UR4, 0x2 ;  /* 0x000000040e127c11 */ /* 0x000fe4000f8e10ff */
[----:B------:R-:W-:Y:S02]  /*0300*/  LEA R21, R15, UR4, 0x2 ;  /* 0x000000040f157c11 */ /* 0x000fe4000f8e10ff */
[----:B------:R-:W-:Y:S02]  /*0310*/  LEA R20, R20, UR4, 0x2 ;  /* 0x0000000414147c11 */ /* 0x000fe4000f8e10ff */
[----:B------:R-:W-:Y:S02]  /*0320*/  LEA R12, R12, UR4, 0x2 ;  /* 0x000000040c0c7c11 */ /* 0x000fe4000f8e10ff */
[----:B------:R-:W-:Y:S01]  /*0330*/  ISETP.GE.AND P0, PT, R3, 0x200, PT ;  /* 0x000002000300780c */ /* 0x000fe20003f06270 */
[----:B--2---:R-:W-:Y:S04]  /*0340*/  STS [R19], R8 ;  /* 0x0000000813007388 */ /* 0x004fe80000000800 */
[----:B------:R1:W-:Y:S04]  /*0350*/  STS [R18+0x100], R9 ;  /* 0x0001000912007388 */ /* 0x0003e80000000800 */
[----:B------:R2:W-:Y:S04]  /*0360*/  STS [R21+0x200], R10 ;  /* 0x0002000a15007388 */ /* 0x0005e80000000800 */
[----:B------:R3:W-:Y:S01]  /*0370*/  STS [R20+0x300], R11 ;  /* 0x0003000b14007388 */ /* 0x0007e20000000800 */
[----:B-1----:R-:W1:Y:S03]  /*0380*/  LDC.64 R8, c[0x0][0x218] ;  /* 0x00008600ff087b82 */ /* 0x002e660000000a00 */
[----:B----4-:R-:W-:Y:S01]  /*0390*/  STS [R19+0x80], R4 ;  /* 0x0000800413007388 */ /* 0x010fe20000000800 */
[----:B--2---:R-:W-:-:S03]  /*03a0*/  SHF.R.S32.HI R10, RZ, 0x1f, R3 ;  /* 0x0000001fff0a7819 */ /* 0x004fc60000011403 */
[----:B------:R-:W-:Y:S01]  /*03b0*/  STS [R18+0x180], R5 ;  /* 0x0001800512007388 */ /* 0x000fe20000000800 */
[----:B------:R-:W-:-:S03]  /*03c0*/  LEA.HI R10, R10, R3, RZ, 0x7 ;  /* 0x000000030a0a7211 */ /* 0x000fc600078f38ff */
[----:B------:R-:W-:Y:S01]  /*03d0*/  STS [R21+0x280], R6 ;  /* 0x0002800615007388 */ /* 0x000fe20000000800 */
[----:B---3--:R-:W-:Y:S01]  /*03e0*/  SGXT.U32 R11, R0, 0x3 ;  /* 0x00000003000b781a */ /* 0x008fe20000000000 */
[C---:B------:R-:W-:Y:S02]  /*03f0*/  IMAD.SHL.U32 R0, R10.reuse, 0x10, RZ ;  /* 0x000000100a007824 */ /* 0x040fe400078e00ff */
[----:B------:R-:W-:Y:S01]  /*0400*/  STS [R20+0x380], R7 ;  /* 0x0003800714007388 */ /* 0x000fe20000000800 */
[----:B------:R-:W-:Y:S02]  /*0410*/  LOP3.LUT R10, R10, 0xffffff80, RZ, 0xc0, !PT ;  /* 0xffffff800a0a7812 */ /* 0x000fe400078ec0ff */
[----:B------:R-:W-:Y:S01]  /*0420*/  LOP3.LUT R11, R2, R11, RZ, 0xfc, !PT ;  /* 0x0000000b020b7212 */ /* 0x000fe200078efcff */
[----:B------:R-:W-:Y:S01]  /*0430*/  BAR.SYNC.DEFER_BLOCKING 0x0 ;  /* 0x0000000000007b1d */ /* 0x000fe20000010000 */
[----:B------:R-:W-:Y:S02]  /*0440*/  LOP3.LUT R0, R0, 0xfffff800, RZ, 0xc0, !PT ;  /* 0xfffff80000007812 */ /* 0x000fe400078ec0ff */
[----:B------:R-:W-:-:S02]  /*0450*/  LOP3.LUT R2, R17, 0x200, RZ, 0xfc, !PT ;  /* 0x0000020011027812 */ /* 0x000fc400078efcff */
[----:B------:R-:W-:Y:S02]  /*0460*/  IADD3 R10, R0, R3, -R10 ;  /* 0x00000003000a7210 */ /* 0x000fe40007ffe80a */
[C---:B------:R-:W-:Y:S02]  /*0470*/  LOP3.LUT R0, R11.reuse, 0x8, RZ, 0xfc, !PT ;  /* 0x000000080b007812 */ /* 0x040fe400078efcff */
[----:B------:R-:W-:Y:S01]  /*0480*/  SHF.R.U32.HI R2, RZ, 0x4, R2 ;  /* 0x00000004ff027819 */ /* 0x000fe20000011602 */
[C---:B------:R-:W-:Y:S01]  /*0490*/  IMAD R3, R11.reuse, 0x80, R10 ;  /* 0x000000800b037824 */ /* 0x040fe200078e020a */
[----:B------:R-:W-:Y:S02]  /*04a0*/  ISETP.LT.AND P1, PT, R11, 0x10, !P0 ;  /* 0x000000100b00780c */ /* 0x000fe40004721270 */
[----:B------:R-:W-:Y:S02]  /*04b0*/  ISETP.LT.AND P0, PT, R0, 0x10, !P0 ;  /* 0x000000100000780c */ /* 0x000fe40004701270 */
[----:B------:R-:W-:-:S05]  /*04c0*/  LOP3.LUT R2, R2, 0x3c, RZ, 0xc0, !PT ;  /* 0x0000003c02027812 */ /* 0x000fca00078ec0ff */
[----:B------:R-:W-:Y:S02]  /*04d0*/  IMAD.IADD R17, R17, 0x1, R2 ;  /* 0x0000000111117824 */ /* 0x000fe400078e0202 */
[----:B-1----:R-:W-:Y:S01]  /*04e0*/  IMAD.WIDE R2, R3, 0x4, R8 ;  /* 0x0000000403027825 */ /* 0x002fe200078e0208 */
[----:B------:R-:W1:Y:S02]  /*04f0*/  LDS.128 R12, [R12] ;  /* 0x000000000c0c7984 */ /* 0x000e640000000c00 */
[----:B------:R-:W-:Y:S02]  /*0500*/  LEA R17, R17, UR4, 0x2 ;  /* 0x0000000411117c11 */ /* 0x000fe4000f8e10ff */
[----:B-1----:R1:W-:Y:S01]  /*0510*/  @P1 STG.E.128 desc[UR6][R2.64], R12 ;  /* 0x0000000c02001986 */ /* 0x0023e2000c101d06 */
[----:B------:R-:W-:Y:S05]  /*0520*/  @!P0 EXIT ;  /* 0x000000000000894d */ /* 0x000fea0003800000 */
[----:B------:R-:W0:Y:S01]  /*0530*/  LDS.128 R16, [R17+0x800] ;  /* 0x0008000011107984 */ /* 0x000e220000000c00 */
[----:B-1----:R-:W-:-:S04]  /*0540*/  IMAD R3, R0, 0x80, R10 ;  /* 0x0000008000037824 */ /* 0x002fc800078e020a */
[----:B------:R-:W-:-:S05]  /*0550*/  IMAD.WIDE R8, R3, 0x4, R8 ;  /* 0x0000000403087825 */ /* 0x000fca00078e0208 */
[----:B0-----:R-:W-:Y:S01]  /*0560*/  STG.E.128 desc[UR6][R8.64], R16 ;  /* 0x0000001008007986 */ /* 0x001fe2000c101d06 */
[----:B------:R-:W-:Y:S05]  /*0570*/  EXIT ;  /* 0x000000000000794d */ /* 0x000fea0003800000 */
.L_x_0:
[----:B------:R-:W-:-:S00]  /*0580*/  BRA `(.L_x_0) ;  /* 0xfffffffc00fc7947 */ /* 0x000fc0000383ffff */
[----:B------:R-:W-:-:S00]  /*0590*/  NOP ;  /* 0x0000000000007918 */ /* 0x000fc00000000000 */
        /* <DEDUP_REMOVED lines=14> */
.L_x_1:


//--------------------- .nv.shared.triton_poi_fused_0 --------------------------
	.section	.nv.shared.triton_poi_fused_0,"aw",@nobits
	.sectionflags	@""
	.align	16
	.zero		1024


//--------------------- .nv.constant0.triton_poi_fused_0 --------------------------
	.section	.nv.constant0.triton_poi_fused_0,"a",@progbits
	.sectionflags	@""
	.align	4
.nv.constant0.triton_poi_fused_0:
	.zero		552
